	.headerflags	@"EF_CUDA_TEXMODE_UNIFIED EF_CUDA_64BIT_ADDRESS EF_CUDA_ACCELERATORS EF_CUDA_SM90 EF_CUDA_VIRTUAL_SM(EF_CUDA_SM90)"
	.elftype	@"ET_EXEC"


//--------------------- .nv.info                  --------------------------
	.section	.nv.info,"",@"SHT_CUDA_INFO"
	.align	4


	//----- nvinfo : EIATTR_REGCOUNT
	.align		4
        /*0000*/ 	.byte	0x04, 0x2f
        /*0002*/ 	.short	(.L_1 - .L_0)
	.align		4
.L_0:
        /*0004*/ 	.word	index@(triton_poi_fused_add_42)
        /*0008*/ 	.word	0x00000030


	//----- nvinfo : EIATTR_MIN_STACK_SIZE
	.align		4
.L_1:
        /*000c*/ 	.byte	0x04, 0x12
        /*000e*/ 	.short	(.L_3 - .L_2)
	.align		4
.L_2:
        /*0010*/ 	.word	index@(triton_poi_fused_add_42)
        /*0014*/ 	.word	0x00000000


	//----- nvinfo : EIATTR_FRAME_SIZE
	.align		4
.L_3:
        /*0018*/ 	.byte	0x04, 0x11
        /*001a*/ 	.short	(.L_5 - .L_4)
	.align		4
.L_4:
        /*001c*/ 	.word	index@(triton_poi_fused_add_42)
        /*0020*/ 	.word	0x00000000


	//----- nvinfo : EIATTR_MIN_STACK_SIZE
	.align		4
.L_5:
        /*0024*/ 	.byte	0x04, 0x12
        /*0026*/ 	.short	(.L_7 - .L_6)
	.align		4
.L_6:
        /*0028*/ 	.word	index@(triton_poi_fused_add_42)
        /*002c*/ 	.word	0x00000000
.L_7:


//--------------------- .nv.info.triton_poi_fused_add_42 --------------------------
	.section	.nv.info.triton_poi_fused_add_42,"",@"SHT_CUDA_INFO"
	.sectionflags	@""
	.align	4


	//----- nvinfo : EIATTR_CUDA_API_VERSION
	.align		4
        /*0000*/ 	.byte	0x04, 0x37
        /*0002*/ 	.short	(.L_9 - .L_8)
.L_8:
        /*0004*/ 	.word	0x0000007c


	//----- nvinfo : EIATTR_KPARAM_INFO
	.align		4
.L_9:
        /*0008*/ 	.byte	0x04, 0x17
        /*000a*/ 	.short	(.L_11 - .L_10)
.L_10:
        /*000c*/ 	.word	0x00000000
        /*0010*/ 	.short	0x0006
        /*0012*/ 	.short	0x002c
        /*0014*/ 	.byte	0x00, 0xf0, 0x11, 0x00


	//----- nvinfo : EIATTR_KPARAM_INFO
	.align		4
.L_11:
        /*0018*/ 	.byte	0x04, 0x17
        /*001a*/ 	.short	(.L_13 - .L_12)
.L_12:
        /*001c*/ 	.word	0x00000000
        /*0020*/ 	.short	0x0005
        /*0022*/ 	.short	0x0028
        /*0024*/ 	.byte	0x00, 0xf0, 0x11, 0x00


	//----- nvinfo : EIATTR_KPARAM_INFO
	.align		4
.L_13:
        /*0028*/ 	.byte	0x04, 0x17
        /*002a*/ 	.short	(.L_15 - .L_14)
.L_14:
        /*002c*/ 	.word	0x00000000
        /*0030*/ 	.short	0x0004
        /*0032*/ 	.short	0x0020
        /*0034*/ 	.byte	0x00, 0xf4, 0x21, 0x00


	//----- nvinfo : EIATTR_KPARAM_INFO
	.align		4
.L_15:
        /*0038*/ 	.byte	0x04, 0x17
        /*003a*/ 	.short	(.L_17 - .L_16)
.L_16:
        /*003c*/ 	.word	0x00000000
        /*0040*/ 	.short	0x0003
        /*0042*/ 	.short	0x0018
        /*0044*/ 	.byte	0x00, 0xf4, 0x21, 0x00


	//----- nvinfo : EIATTR_KPARAM_INFO
	.align		4
.L_17:
        /*0048*/ 	.byte	0x04, 0x17
        /*004a*/ 	.short	(.L_19 - .L_18)
.L_18:
        /*004c*/ 	.word	0x00000000
        /*0050*/ 	.short	0x0002
        /*0052*/ 	.short	0x0010
        /*0054*/ 	.byte	0x00, 0xf4, 0x21, 0x00


	//----- nvinfo : EIATTR_KPARAM_INFO
	.align		4
.L_19:
        /*0058*/ 	.byte	0x04, 0x17
        /*005a*/ 	.short	(.L_21 - .L_20)
.L_20:
        /*005c*/ 	.word	0x00000000
        /*0060*/ 	.short	0x0001
        /*0062*/ 	.short	0x0008
        /*0064*/ 	.byte	0x00, 0xf4, 0x21, 0x00


	//----- nvinfo : EIATTR_KPARAM_INFO
	.align		4
.L_21:
        /*0068*/ 	.byte	0x04, 0x17
        /*006a*/ 	.short	(.L_23 - .L_22)
.L_22:
        /*006c*/ 	.word	0x00000000
        /*0070*/ 	.short	0x0000
        /*0072*/ 	.short	0x0000
        /*0074*/ 	.byte	0x00, 0xf4, 0x21, 0x00


	//----- nvinfo : EIATTR_SPARSE_MMA_MASK
	.align		4
.L_23:
        /*0078*/ 	.byte	0x03, 0x50
        /*007a*/ 	.short	0x0000


	//----- nvinfo : EIATTR_MAXREG_COUNT
	.align		4
        /*007c*/ 	.byte	0x03, 0x1b
        /*007e*/ 	.short	0x00ff


	//----- nvinfo : EIATTR_EXIT_INSTR_OFFSETS
	.align		4
        /*0080*/ 	.byte	0x04, 0x1c
        /*0082*/ 	.short	(.L_25 - .L_24)


	//   ....[0]....
.L_24:
        /*0084*/ 	.word	0x00000f00


	//   ....[1]....
        /*0088*/ 	.word	0x00000f20


	//----- nvinfo : EIATTR_REQNTID
	.align		4
.L_25:
        /*008c*/ 	.byte	0x04, 0x10
        /*008e*/ 	.short	(.L_27 - .L_26)
.L_26:
        /*0090*/ 	.word	0x00000100
        /*0094*/ 	.word	0x00000001
        /*0098*/ 	.word	0x00000001


	//----- nvinfo : EIATTR_CBANK_PARAM_SIZE
	.align		4
.L_27:
        /*009c*/ 	.byte	0x03, 0x19
        /*009e*/ 	.short	0x0030


	//----- nvinfo : EIATTR_PARAM_CBANK
	.align		4
        /*00a0*/ 	.byte	0x04, 0x0a
        /*00a2*/ 	.short	(.L_29 - .L_28)
	.align		4
.L_28:
        /*00a4*/ 	.word	index@(.nv.constant0.triton_poi_fused_add_42)
        /*00a8*/ 	.short	0x0210
        /*00aa*/ 	.short	0x0030


	//----- nvinfo : EIATTR_SW_WAR
	.align		4
.L_29:
        /*00ac*/ 	.byte	0x04, 0x36
        /*00ae*/ 	.short	(.L_31 - .L_30)
.L_30:
        /*00b0*/ 	.word	0x00000008
.L_31:


//--------------------- .nv.callgraph             --------------------------
	.section	.nv.callgraph,"",@"SHT_CUDA_CALLGRAPH"
	.align	4
	.sectionentsize	8
	.align		4
        /*0000*/ 	.word	0x00000000
	.align		4
        /*0004*/ 	.word	0xffffffff
	.align		4
        /*0008*/ 	.word	0x00000000
	.align		4
        /*000c*/ 	.word	0xfffffffe
	.align		4
        /*0010*/ 	.word	0x00000000
	.align		4
        /*0014*/ 	.word	0xfffffffd
	.align		4
        /*0018*/ 	.word	0x00000000
	.align		4
        /*001c*/ 	.word	0xfffffffc


//--------------------- .text.triton_poi_fused_add_42 --------------------------
	.section	.text.triton_poi_fused_add_42,"ax",@progbits
	.sectionflags	@"SHF_BARRIERS=1"
	.align	128
        .global         triton_poi_fused_add_42
        .type           triton_poi_fused_add_42,@function
        .size           triton_poi_fused_add_42,(.L_x_1 - triton_poi_fused_add_42)
        .other          triton_poi_fused_add_42,@"STO_CUDA_ENTRY STV_DEFAULT"
triton_poi_fused_add_42:
.text.triton_poi_fused_add_42:
[----:B------:R-:W0:Y:S01]  /*0000*/  LDC R1, c[0x0][0x28] ;  /* 0x00000a00ff017b82 */ /* 0x000e220000000800 */
[----:B------:R-:W1:Y:S07]  /*0010*/  S2R R0, SR_TID.X ;  /* 0x0000000000007919 */ /* 0x000e6e0000002100 */
[----:B------:R-:W2:Y:S01]  /*0020*/  LDC.64 R12, c[0x0][0x220] ;  /* 0x00008800ff0c7b82 */ /* 0x000ea20000000a00 */
[----:B------:R-:W-:Y:S01]  /*0030*/  ULDC.64 UR6, c[0x0][0x208] ;  /* 0x0000820000067ab9 */ /* 0x000fe20000000a00 */
[----:B------:R-:W3:Y:S01]  /*0040*/  S2R R20, SR_CTAID.X ;  /* 0x0000000000147919 */ /* 0x000ee20000002500 */
[----:B------:R-:W4:Y:S01]  /*0050*/  S2R R2, SR_CTAID.Y ;  /* 0x0000000000027919 */ /* 0x000f220000002600 */
[----:B------:R-:W-:-:S02]  /*0060*/  CS2R R14, SRZ ;  /* 0x00000000000e7805 */ /* 0x000fc4000001ff00 */
[----:B------:R-:W-:Y:S02]  /*0070*/  CS2R R16, SRZ ;  /* 0x0000000000107805 */ /* 0x000fe4000001ff00 */
[----:B------:R-:W-:Y:S01]  /*0080*/  CS2R R18, SRZ ;  /* 0x0000000000127805 */ /* 0x000fe2000001ff00 */
[----:B------:R-:W5:Y:S01]  /*0090*/  S2UR UR5, SR_CgaCtaId ;  /* 0x00000000000579c3 */ /* 0x000f620000008800 */
[----:B------:R-:W-:-:S07]  /*00a0*/  UMOV UR4, 0x400 ;  /* 0x0000040000047882 */ /* 0x000fce0000000000 */
[----:B------:R-:W5:Y:S01]  /*00b0*/  LDC.64 R34, c[0x0][0x218] ;  /* 0x00008600ff227b82 */ /* 0x000f620000000a00 */
[----:B-1----:R-:W-:Y:S01]  /*00c0*/  SHF.R.U32.HI R3, RZ, 0x6, R0 ;  /* 0x00000006ff037819 */ /* 0x002fe20000011600 */
[----:B------:R-:W-:Y:S02]  /*00d0*/  IMAD.SHL.U32 R39, R0, 0x4, RZ ;  /* 0x0000000400277824 */ /* 0x000fe400078e00ff */
[----:B---3--:R-:W-:Y:S01]  /*00e0*/  IMAD.SHL.U32 R20, R20, 0x10, RZ ;  /* 0x0000001014147824 */ /* 0x008fe200078e00ff */
[----:B------:R-:W-:Y:S02]  /*00f0*/  SGXT.U32 R3, R3, 0x2 ;  /* 0x000000020303781a */ /* 0x000fe40000000000 */
[----:B------:R-:W-:Y:S02]  /*0100*/  LOP3.LUT R5, R39, 0xfc, RZ, 0xc0, !PT ;  /* 0x000000fc27057812 */ /* 0x000fe400078ec0ff */
[----:B------:R-:W-:Y:S02]  /*0110*/  LOP3.LUT R4, R20, R3, RZ, 0xfc, !PT ;  /* 0x0000000314047212 */ /* 0x000fe400078efcff */
[----:B----4-:R-:W-:-:S02]  /*0120*/  PRMT R5, R5, 0x6540, R2 ;  /* 0x0000654005057816 */ /* 0x010fc40000000002 */
[----:B------:R-:W-:Y:S02]  /*0130*/  LOP3.LUT R6, R20, 0x4, R3, 0xfe, !PT ;  /* 0x0000000414067812 */ /* 0x000fe400078efe03 */
[C---:B------:R-:W-:Y:S01]  /*0140*/  ISETP.GE.AND P0, PT, R4.reuse, 0x10, PT ;  /* 0x000000100400780c */ /* 0x040fe20003f06270 */
[--C-:B------:R-:W-:Y:S01]  /*0150*/  IMAD R23, R4, 0x800, R5.reuse ;  /* 0x0000080004177824 */ /* 0x100fe200078e0205 */
[----:B------:R-:W-:Y:S01]  /*0160*/  LOP3.LUT R10, R20, 0xc, R3, 0xfe, !PT ;  /* 0x0000000c140a7812 */ /* 0x000fe200078efe03 */
[C---:B------:R-:W-:Y:S01]  /*0170*/  IMAD R25, R6.reuse, 0x800, R5 ;  /* 0x0000080006197824 */ /* 0x040fe200078e0205 */
[----:B------:R-:W-:Y:S01]  /*0180*/  LOP3.LUT R8, R20, 0x8, R3, 0xfe, !PT ;  /* 0x0000000814087812 */ /* 0x000fe200078efe03 */
[----:B--2---:R-:W-:Y:S01]  /*0190*/  IMAD.WIDE R22, R23, 0x4, R12 ;  /* 0x0000000417167825 */ /* 0x004fe200078e020c */
[----:B------:R-:W-:Y:S02]  /*01a0*/  ISETP.GE.AND P1, PT, R6, 0x10, PT ;  /* 0x000000100600780c */ /* 0x000fe40003f26270 */
[----:B------:R-:W-:-:S02]  /*01b0*/  CS2R R6, SRZ ;  /* 0x0000000000067805 */ /* 0x000fc4000001ff00 */
[----:B------:R-:W-:Y:S01]  /*01c0*/  LEA R27, R8, R5, 0xb ;  /* 0x00000005081b7211 */ /* 0x000fe200078e58ff */
[----:B------:R-:W-:Y:S01]  /*01d0*/  IMAD R29, R10, 0x800, R5 ;  /* 0x000008000a1d7824 */ /* 0x000fe200078e0205 */
[----:B------:R-:W-:Y:S02]  /*01e0*/  CS2R R4, SRZ ;  /* 0x0000000000047805 */ /* 0x000fe4000001ff00 */
[----:B------:R-:W-:Y:S02]  /*01f0*/  ISETP.GE.AND P2, PT, R8, 0x10, PT ;  /* 0x000000100800780c */ /* 0x000fe40003f46270 */
[----:B------:R-:W-:Y:S02]  /*0200*/  CS2R R8, SRZ ;  /* 0x0000000000087805 */ /* 0x000fe4000001ff00 */
[----:B------:R-:W-:Y:S02]  /*0210*/  ISETP.GE.AND P3, PT, R10, 0x10, PT ;  /* 0x000000100a00780c */ /* 0x000fe40003f66270 */
[----:B------:R-:W-:Y:S01]  /*0220*/  CS2R R10, SRZ ;  /* 0x00000000000a7805 */ /* 0x000fe2000001ff00 */
[--C-:B------:R-:W-:Y:S01]  /*0230*/  IMAD.WIDE R24, R25, 0x4, R12.reuse ;  /* 0x0000000419187825 */ /* 0x100fe200078e020c */
[----:B------:R1:W2:Y:S03]  /*0240*/  @!P0 LDG.E.EL.128 R4, desc[UR6][R22.64] ;  /* 0x0000000616048981 */ /* 0x0002a6000c2e1d00 */
[--C-:B------:R-:W-:Y:S01]  /*0250*/  IMAD.WIDE R26, R27, 0x4, R12.reuse ;  /* 0x000000041b1a7825 */ /* 0x100fe200078e020c */
[----:B------:R-:W3:Y:S03]  /*0260*/  @!P1 LDG.E.EL.128 R8, desc[UR6][R24.64] ;  /* 0x0000000618089981 */ /* 0x000ee6000c2e1d00 */
[----:B------:R-:W-:Y:S01]  /*0270*/  IMAD.WIDE R28, R29, 0x4, R12 ;  /* 0x000000041d1c7825 */ /* 0x000fe200078e020c */
[----:B------:R-:W-:-:S04]  /*0280*/  CS2R R12, SRZ ;  /* 0x00000000000c7805 */ /* 0x000fc8000001ff00 */
[----:B------:R-:W4:Y:S04]  /*0290*/  @!P3 LDG.E.EL.128 R16, desc[UR6][R28.64] ;  /* 0x000000061c10b981 */ /* 0x000f28000c2e1d00 */
[----:B------:R1:W3:Y:S01]  /*02a0*/  @!P2 LDG.E.EL.128 R12, desc[UR6][R26.64] ;  /* 0x000000061a0ca981 */ /* 0x0002e2000c2e1d00 */
[----:B------:R-:W-:Y:S01]  /*02b0*/  IMAD.SHL.U32 R21, R0, 0x40, RZ ;  /* 0x0000004000157824 */ /* 0x000fe200078e00ff */
[----:B-----5:R-:W-:-:S04]  /*02c0*/  UPRMT UR4, UR5, 0x654, UR4 ;  /* 0x0000065405047896 */ /* 0x020fc80008000004 */
[----:B-1----:R-:W-:-:S04]  /*02d0*/  LOP3.LUT R22, R21, 0xfc0, RZ, 0xc0, !PT ;  /* 0x00000fc015167812 */ /* 0x002fc800078ec0ff */
[C---:B------:R-:W-:Y:S02]  /*02e0*/  LOP3.LUT R23, R22.reuse, 0x10, RZ, 0xfc, !PT ;  /* 0x0000001016177812 */ /* 0x040fe400078efcff */
[C---:B0-----:R-:W-:Y:S02]  /*02f0*/  LOP3.LUT R27, R22.reuse, 0x30, RZ, 0xfc, !PT ;  /* 0x00000030161b7812 */ /* 0x041fe400078efcff */
[C---:B------:R-:W-:Y:S02]  /*0300*/  LOP3.LUT R3, R22.reuse, R3, RZ, 0xfc, !PT ;  /* 0x0000000316037212 */ /* 0x040fe400078efcff */
[C---:B------:R-:W-:Y:S02]  /*0310*/  LOP3.LUT R25, R22.reuse, 0x20, RZ, 0xfc, !PT ;  /* 0x0000002016197812 */ /* 0x040fe400078efcff */
[----:B------:R-:W-:Y:S02]  /*0320*/  LEA.HI R22, R22, UR4, RZ, 0x1e ;  /* 0x0000000416167c11 */ /* 0x000fe4000f8ff0ff */
[----:B------:R-:W-:-:S02]  /*0330*/  LEA.HI R24, R23, UR4, RZ, 0x1e ;  /* 0x0000000417187c11 */ /* 0x000fc4000f8ff0ff */
[----:B------:R-:W-:Y:S02]  /*0340*/  LEA.HI R28, R27, UR4, RZ, 0x1e ;  /* 0x000000041b1c7c11 */ /* 0x000fe4000f8ff0ff */
[----:B------:R-:W-:Y:S02]  /*0350*/  LEA.HI R26, R25, UR4, RZ, 0x1e ;  /* 0x00000004191a7c11 */ /* 0x000fe4000f8ff0ff */
[C---:B------:R-:W-:Y:S01]  /*0360*/  LEA R25, R3.reuse, R22, 0x2 ;  /* 0x0000001603197211 */ /* 0x040fe200078e10ff */
[C---:B------:R-:W-:Y:S02]  /*0370*/  IMAD R22, R3.reuse, 0x4, R24 ;  /* 0x0000000403167824 */ /* 0x040fe400078e0218 */
[C---:B------:R-:W-:Y:S02]  /*0380*/  IMAD R24, R3.reuse, 0x4, R28 ;  /* 0x0000000403187824 */ /* 0x040fe400078e021c */
[----:B------:R-:W0:Y:S01]  /*0390*/  LDC.64 R28, c[0x0][0x210] ;  /* 0x00008400ff1c7b82 */ /* 0x000e220000000a00 */
[----:B------:R-:W-:Y:S01]  /*03a0*/  SHF.R.U32.HI R40, RZ, 0x2, R0 ;  /* 0x00000002ff287819 */ /* 0x000fe20000011600 */
[----:B------:R-:W-:Y:S01]  /*03b0*/  IMAD R23, R3, 0x4, R26 ;  /* 0x0000000403177824 */ /* 0x000fe200078e021a */
[----:B------:R-:W-:-:S02]  /*03c0*/  LOP3.LUT R20, R20, 0xc, R39, 0xf8, !PT ;  /* 0x0000000c14147812 */ /* 0x000fc400078ef827 */
[----:B------:R-:W-:Y:S02]  /*03d0*/  SGXT.U32 R40, R40, 0x6 ;  /* 0x000000062828781a */ /* 0x000fe40000000000 */
[----:B------:R-:W-:Y:S02]  /*03e0*/  ISETP.GE.AND P0, PT, R20, 0x10, PT ;  /* 0x000000101400780c */ /* 0x000fe40003f06270 */
[----:B------:R-:W-:Y:S01]  /*03f0*/  PRMT R3, R40, 0x6540, R2 ;  /* 0x0000654028037816 */ /* 0x000fe20000000002 */
[----:B------:R-:W-:-:S03]  /*0400*/  IMAD.SHL.U32 R21, R2, 0x100, RZ ;  /* 0x0000010002157824 */ /* 0x000fc600078e00ff */
[----:B------:R-:W-:Y:S02]  /*0410*/  LEA R3, R3, R20, 0x4 ;  /* 0x0000001403037211 */ /* 0x000fe400078e20ff */
[----:B------:R-:W-:-:S03]  /*0420*/  LOP3.LUT R36, R21, 0x40, R40, 0xfe, !PT ;  /* 0x0000004015247812 */ /* 0x000fc600078efe28 */
[----:B------:R-:W-:-:S04]  /*0430*/  IMAD.WIDE R32, R3, 0x4, R34 ;  /* 0x0000000403207825 */ /* 0x000fc800078e0222 */
[----:B0-----:R-:W-:Y:S01]  /*0440*/  IMAD.WIDE R26, R3, 0x4, R28 ;  /* 0x00000004031a7825 */ /* 0x001fe200078e021c */
[----:B------:R-:W-:Y:S02]  /*0450*/  LOP3.LUT R37, R21, 0x80, R40, 0xfe, !PT ;  /* 0x0000008015257812 */ /* 0x000fe400078efe28 */
[----:B------:R-:W-:Y:S01]  /*0460*/  LOP3.LUT R38, R21, 0xc0, R40, 0xfe, !PT ;  /* 0x000000c015267812 */ /* 0x000fe200078efe28 */
[--C-:B------:R-:W-:Y:S02]  /*0470*/  IMAD R36, R36, 0x10, R20.reuse ;  /* 0x0000001024247824 */ /* 0x100fe400078e0214 */
[----:B------:R-:W-:Y:S02]  /*0480*/  IMAD R37, R37, 0x10, R20 ;  /* 0x0000001025257824 */ /* 0x000fe400078e0214 */
[----:B------:R-:W-:-:S04]  /*0490*/  IMAD.WIDE R30, R36, 0x4, R28 ;  /* 0x00000004241e7825 */ /* 0x000fc800078e021c */
[----:B------:R-:W-:Y:S01]  /*04a0*/  IMAD R38, R38, 0x10, R20 ;  /* 0x0000001026267824 */ /* 0x000fe200078e0214 */
[----:B------:R-:W-:-:S03]  /*04b0*/  CS2R R20, SRZ ;  /* 0x0000000000147805 */ /* 0x000fc6000001ff00 */
[----:B------:R-:W-:-:S04]  /*04c0*/  IMAD.WIDE R44, R38, 0x4, R28 ;  /* 0x00000004262c7825 */ /* 0x000fc800078e021c */
[----:B------:R-:W-:Y:S01]  /*04d0*/  IMAD.WIDE R42, R38, 0x4, R34 ;  /* 0x00000004262a7825 */ /* 0x000fe200078e0222 */
[--C-:B------:R-:W-:Y:S02]  /*04e0*/  SHF.R.S32.HI R41, RZ, 0x17, R2.reuse ;  /* 0x00000017ff297819 */ /* 0x100fe40000011402 */
[----:B------:R-:W-:Y:S02]  /*04f0*/  PRMT R2, R0, 0x6540, R2 ;  /* 0x0000654000027816 */ /* 0x000fe40000000002 */
[----:B------:R-:W-:-:S04]  /*0500*/  SGXT R41, R41, 0x1 ;  /* 0x000000012929781a */ /* 0x000fc80000000200 */
[----:B------:R-:W-:-:S04]  /*0510*/  LEA.HI R41, R41, R2, RZ, 0x9 ;  /* 0x0000000229297211 */ /* 0x000fc800078f48ff */
[----:B------:R-:W-:-:S04]  /*0520*/  LOP3.LUT R41, R41, 0xfffffe00, RZ, 0xc0, !PT ;  /* 0xfffffe0029297812 */ /* 0x000fc800078ec0ff */
[----:B------:R-:W-:Y:S01]  /*0530*/  IADD3 R41, R2, -R41, RZ ;  /* 0x8000002902297210 */ /* 0x000fe20007ffe0ff */
[----:B--2---:R-:W-:Y:S04]  /*0540*/  STS [R25], R4 ;  /* 0x0000000419007388 */ /* 0x004fe80000000800 */
[----:B------:R0:W-:Y:S04]  /*0550*/  STS [R22+0x40], R5 ;  /* 0x0000400516007388 */ /* 0x0001e80000000800 */
[----:B------:R-:W-:Y:S04]  /*0560*/  STS [R23+0x80], R6 ;  /* 0x0000800617007388 */ /* 0x000fe80000000800 */
[----:B------:R1:W-:Y:S04]  /*0570*/  STS [R24+0xc0], R7 ;  /* 0x0000c00718007388 */ /* 0x0003e80000000800 */
[----:B---3--:R-:W-:Y:S01]  /*0580*/  STS [R25+0x10], R8 ;  /* 0x0000100819007388 */ /* 0x008fe20000000800 */
[----:B0-----:R-:W-:-:S03]  /*0590*/  CS2R R4, SRZ ;  /* 0x0000000000047805 */ /* 0x001fc6000001ff00 */
[----:B------:R0:W-:Y:S01]  /*05a0*/  STS [R22+0x50], R9 ;  /* 0x0000500916007388 */ /* 0x0001e20000000800 */
[----:B-1----:R-:W-:-:S03]  /*05b0*/  CS2R R6, SRZ ;  /* 0x0000000000067805 */ /* 0x002fc6000001ff00 */
[----:B------:R-:W-:Y:S04]  /*05c0*/  STS [R23+0x90], R10 ;  /* 0x0000900a17007388 */ /* 0x000fe80000000800 */
[----:B------:R1:W-:Y:S01]  /*05d0*/  STS [R24+0xd0], R11 ;  /* 0x0000d00b18007388 */ /* 0x0003e20000000800 */
[----:B0-----:R-:W-:-:S03]  /*05e0*/  CS2R R8, SRZ ;  /* 0x0000000000087805 */ /* 0x001fc6000001ff00 */
[----:B------:R-:W-:Y:S04]  /*05f0*/  STS [R25+0x20], R12 ;  /* 0x0000200c19007388 */ /* 0x000fe80000000800 */
[----:B------:R-:W2:Y:S01]  /*0600*/  @!P0 LDG.E.EL.128 R4, desc[UR6][R26.64] ;  /* 0x000000061a048981 */ /* 0x000ea2000c2e1d00 */
[----:B-1----:R-:W-:-:S03]  /*0610*/  CS2R R10, SRZ ;  /* 0x00000000000a7805 */ /* 0x002fc6000001ff00 */
[----:B------:R0:W-:Y:S04]  /*0620*/  STS [R22+0x60], R13 ;  /* 0x0000600d16007388 */ /* 0x0001e80000000800 */
[----:B------:R-:W2:Y:S04]  /*0630*/  @!P0 LDG.E.EL.128 R8, desc[UR6][R32.64] ;  /* 0x0000000620088981 */ /* 0x000ea8000c2e1d00 */
[----:B------:R-:W-:Y:S01]  /*0640*/  STS [R23+0xa0], R14 ;  /* 0x0000a00e17007388 */ /* 0x000fe20000000800 */
[----:B0-----:R-:W-:-:S03]  /*0650*/  CS2R R12, SRZ ;  /* 0x00000000000c7805 */ /* 0x001fc6000001ff00 */
[----:B------:R0:W-:Y:S04]  /*0660*/  STS [R24+0xe0], R15 ;  /* 0x0000e00f18007388 */ /* 0x0001e80000000800 */
[----:B----4-:R-:W-:Y:S01]  /*0670*/  STS [R25+0x30], R16 ;  /* 0x0000301019007388 */ /* 0x010fe20000000800 */
[----:B0-----:R-:W-:-:S03]  /*0680*/  CS2R R14, SRZ ;  /* 0x00000000000e7805 */ /* 0x001fc6000001ff00 */
[----:B------:R0:W-:Y:S04]  /*0690*/  STS [R22+0x70], R17 ;  /* 0x0000701116007388 */ /* 0x0001e80000000800 */
[----:B------:R1:W-:Y:S04]  /*06a0*/  STS [R23+0xb0], R18 ;  /* 0x0000b01217007388 */ /* 0x0003e80000000800 */
[----:B------:R3:W-:Y:S01]  /*06b0*/  STS [R24+0xf0], R19 ;  /* 0x0000f01318007388 */ /* 0x0007e20000000800 */
[----:B0-----:R-:W-:-:S03]  /*06c0*/  CS2R R16, SRZ ;  /* 0x0000000000107805 */ /* 0x001fc6000001ff00 */
[----:B------:R0:W4:Y:S01]  /*06d0*/  @!P0 LDG.E.EL.128 R12, desc[UR6][R30.64] ;  /* 0x000000061e0c8981 */ /* 0x000122000c2e1d00 */
[----:B-1----:R-:W-:Y:S02]  /*06e0*/  CS2R R22, SRZ ;  /* 0x0000000000167805 */ /* 0x002fe4000001ff00 */
[----:B---3--:R-:W-:Y:S01]  /*06f0*/  CS2R R18, SRZ ;  /* 0x0000000000127805 */ /* 0x008fe2000001ff00 */
[----:B0-----:R-:W-:-:S04]  /*0700*/  IMAD.WIDE R30, R37, 0x4, R28 ;  /* 0x00000004251e7825 */ /* 0x001fc800078e021c */
[--C-:B------:R-:W-:Y:S01]  /*0710*/  IMAD.WIDE R28, R36, 0x4, R34.reuse ;  /* 0x00000004241c7825 */ /* 0x100fe200078e0222 */
[----:B------:R0:W3:Y:S04]  /*0720*/  @!P0 LDG.E.EL.128 R20, desc[UR6][R30.64] ;  /* 0x000000061e148981 */ /* 0x0000e8000c2e1d00 */
[----:B------:R1:W4:Y:S01]  /*0730*/  @!P0 LDG.E.EL.128 R16, desc[UR6][R28.64] ;  /* 0x000000061c108981 */ /* 0x000322000c2e1d00 */
[----:B------:R-:W-:Y:S01]  /*0740*/  IMAD.WIDE R32, R37, 0x4, R34 ;  /* 0x0000000425207825 */ /* 0x000fe200078e0222 */
[----:B0-----:R-:W-:Y:S02]  /*0750*/  CS2R R30, SRZ ;  /* 0x00000000001e7805 */ /* 0x001fe4000001ff00 */
[----:B-1----:R-:W-:Y:S02]  /*0760*/  CS2R R28, SRZ ;  /* 0x00000000001c7805 */ /* 0x002fe4000001ff00 */
[----:B------:R-:W-:-:S04]  /*0770*/  CS2R R34, SRZ ;  /* 0x0000000000227805 */ /* 0x000fc8000001ff00 */
[----:B------:R0:W3:Y:S01]  /*0780*/  @!P0 LDG.E.EL.128 R28, desc[UR6][R32.64] ;  /* 0x00000006201c8981 */ /* 0x0000e2000c2e1d00 */
[----:B------:R-:W-:Y:S02]  /*0790*/  CS2R R24, SRZ ;  /* 0x0000000000187805 */ /* 0x000fe4000001ff00 */
[----:B------:R-:W-:-:S06]  /*07a0*/  CS2R R26, SRZ ;  /* 0x00000000001a7805 */ /* 0x000fcc000001ff00 */
[----:B------:R-:W5:Y:S01]  /*07b0*/  @!P0 LDG.E.EL.128 R24, desc[UR6][R44.64] ;  /* 0x000000062c188981 */ /* 0x000f62000c2e1d00 */
[----:B0-----:R-:W-:-:S06]  /*07c0*/  CS2R R32, SRZ ;  /* 0x0000000000207805 */ /* 0x001fcc000001ff00 */
[----:B------:R0:W5:Y:S02]  /*07d0*/  @!P0 LDG.E.EL.128 R32, desc[UR6][R42.64] ;  /* 0x000000062a208981 */ /* 0x000164000c2e1d00 */
[----:B0-----:R-:W0:Y:S02]  /*07e0*/  LDC.64 R42, c[0x0][0x228] ;  /* 0x00008a00ff2a7b82 */ /* 0x001e240000000a00 */
[----:B0-----:R-:W-:-:S06]  /*07f0*/  IMAD.WIDE R42, R41, 0x4, R42 ;  /* 0x00000004292a7825 */ /* 0x001fcc00078e022a */
[----:B------:R-:W-:Y:S06]  /*0800*/  BAR.SYNC.DEFER_BLOCKING 0x0 ;  /* 0x0000000000007b1d */ /* 0x000fec0000010000 */
[----:B------:R0:W5:Y:S01]  /*0810*/  LDG.E.EL R2, desc[UR6][R42.64] ;  /* 0x000000062a027981 */ /* 0x000162000c2e1900 */
[----:B------:R-:W-:-:S04]  /*0820*/  LOP3.LUT R39, R39, 0x3fc, RZ, 0xc0, !PT ;  /* 0x000003fc27277812 */ /* 0x000fc800078ec0ff */
[C---:B------:R-:W-:Y:S02]  /*0830*/  LOP3.LUT R41, R39.reuse, 0x800, RZ, 0xfc, !PT ;  /* 0x0000080027297812 */ /* 0x040fe400078efcff */
[----:B------:R-:W-:Y:S02]  /*0840*/  LOP3.LUT R44, R39, 0xc00, RZ, 0xfc, !PT ;  /* 0x00000c00272c7812 */ /* 0x000fe400078efcff */
[----:B------:R-:W-:Y:S02]  /*0850*/  SHF.R.U32.HI R41, RZ, 0x2, R41 ;  /* 0x00000002ff297819 */ /* 0x000fe40000011629 */
[----:B------:R-:W-:Y:S02]  /*0860*/  SHF.R.U32.HI R44, RZ, 0x2, R44 ;  /* 0x00000002ff2c7819 */ /* 0x000fe4000001162c */
[----:B------:R-:W-:Y:S02]  /*0870*/  LOP3.LUT R0, R0, 0xfc, RZ, 0xc0, !PT ;  /* 0x000000fc00007812 */ /* 0x000fe400078ec0ff */
[----:B------:R-:W-:-:S02]  /*0880*/  LOP3.LUT R41, R41, 0x2fc, RZ, 0xc0, !PT ;  /* 0x000002fc29297812 */ /* 0x000fc400078ec0ff */
[----:B0-----:R-:W-:Y:S01]  /*0890*/  LOP3.LUT R42, R44, 0x3fc, RZ, 0xc0, !PT ;  /* 0x000003fc2c2a7812 */ /* 0x001fe200078ec0ff */
[----:B------:R-:W-:Y:S02]  /*08a0*/  VIADD R0, R0, UR4 ;  /* 0x0000000400007c36 */ /* 0x000fe40008000000 */
[----:B------:R-:W-:Y:S01]  /*08b0*/  VIADD R44, R41, UR4 ;  /* 0x00000004292c7c36 */ /* 0x000fe20008000000 */
[----:B------:R-:W-:Y:S01]  /*08c0*/  IADD3 R43, R42, UR4, RZ ;  /* 0x000000042a2b7c10 */ /* 0x000fe2000fffe0ff */
[----:B------:R-:W-:-:S04]  /*08d0*/  IMAD R42, R39, 0x4, R0 ;  /* 0x00000004272a7824 */ /* 0x000fc800078e0200 */
[C---:B------:R-:W-:Y:S02]  /*08e0*/  IMAD R0, R39.reuse, 0x4, R43 ;  /* 0x0000000427007824 */ /* 0x040fe400078e022b */
[----:B------:R-:W-:Y:S01]  /*08f0*/  LDS R43, [R42+0x4] ;  /* 0x000004002a2b7984 */ /* 0x000fe20000000800 */
[----:B--2---:R-:W-:Y:S01]  /*0900*/  FADD R4, R8, R4 ;  /* 0x0000000408047221 */ /* 0x004fe20000000000 */
[----:B------:R-:W-:-:S04]  /*0910*/  LOP3.LUT R8, R39, 0x400, RZ, 0xfc, !PT ;  /* 0x0000040027087812 */ /* 0x000fc800078efcff */
[----:B------:R-:W-:-:S04]  /*0920*/  SHF.R.U32.HI R8, RZ, 0x2, R8 ;  /* 0x00000002ff087819 */ /* 0x000fc80000011608 */
[----:B------:R-:W-:-:S05]  /*0930*/  LOP3.LUT R8, R8, 0x1fc, RZ, 0xc0, !PT ;  /* 0x000001fc08087812 */ /* 0x000fca00078ec0ff */
[----:B------:R-:W-:-:S04]  /*0940*/  VIADD R8, R8, UR4 ;  /* 0x0000000408087c36 */ /* 0x000fc80008000000 */
[C---:B------:R-:W-:Y:S01]  /*0950*/  IMAD R41, R39.reuse, 0x4, R8 ;  /* 0x0000000427297824 */ /* 0x040fe200078e0208 */
[----:B------:R-:W-:Y:S02]  /*0960*/  LEA R8, R39, R44, 0x2 ;  /* 0x0000002c27087211 */ /* 0x000fe400078e10ff */
[----:B------:R-:W0:Y:S01]  /*0970*/  S2R R39, SR_TID.X ;  /* 0x0000000000277919 */ /* 0x000e220000002100 */
[----:B------:R-:W-:Y:S01]  /*0980*/  FADD R6, R10, R6 ;  /* 0x000000060a067221 */ /* 0x000fe20000000000 */
[----:B------:R-:W-:Y:S01]  /*0990*/  FADD R7, R11, R7 ;  /* 0x000000070b077221 */ /* 0x000fe20000000000 */
[----:B------:R-:W-:Y:S01]  /*09a0*/  FADD R5, R9, R5 ;  /* 0x0000000509057221 */ /* 0x000fe20000000000 */
[----:B------:R-:W-:Y:S04]  /*09b0*/  LDS R11, [R0+0x3004] ;  /* 0x00300400000b7984 */ /* 0x000fe80000000800 */
[----:B------:R-:W-:Y:S04]  /*09c0*/  LDS R10, [R0+0x3008] ;  /* 0x00300800000a7984 */ /* 0x000fe80000000800 */
[----:B------:R-:W-:Y:S04]  /*09d0*/  LDS R44, [R42] ;  /* 0x000000002a2c7984 */ /* 0x000fe80000000800 */
[----:B------:R-:W-:Y:S01]  /*09e0*/  LDS R9, [R42+0x8] ;  /* 0x000008002a097984 */ /* 0x000fe20000000800 */
[----:B----4-:R-:W-:Y:S01]  /*09f0*/  FADD R12, R16, R12 ;  /* 0x0000000c100c7221 */ /* 0x010fe20000000000 */
[----:B------:R-:W-:Y:S01]  /*0a00*/  FADD R13, R17, R13 ;  /* 0x0000000d110d7221 */ /* 0x000fe20000000000 */
[----:B------:R-:W-:Y:S01]  /*0a10*/  FADD R14, R18, R14 ;  /* 0x0000000e120e7221 */ /* 0x000fe20000000000 */
[----:B------:R-:W-:Y:S01]  /*0a20*/  FADD R15, R19, R15 ;  /* 0x0000000f130f7221 */ /* 0x000fe20000000000 */
[----:B------:R-:W-:Y:S04]  /*0a30*/  LDS R16, [R0+0x3000] ;  /* 0x0030000000107984 */ /* 0x000fe80000000800 */
[----:B------:R-:W-:Y:S04]  /*0a40*/  LDS R19, [R8+0x2004] ;  /* 0x0020040008137984 */ /* 0x000fe80000000800 */
[----:B------:R-:W-:Y:S01]  /*0a50*/  LDS R18, [R8+0x2008] ;  /* 0x0020080008127984 */ /* 0x000fe20000000800 */
[----:B---3--:R-:W-:Y:S01]  /*0a60*/  FADD R20, R28, R20 ;  /* 0x000000141c147221 */ /* 0x008fe20000000000 */
[----:B------:R-:W-:Y:S01]  /*0a70*/  FADD R21, R29, R21 ;  /* 0x000000151d157221 */ /* 0x000fe20000000000 */
[----:B------:R-:W-:Y:S01]  /*0a80*/  FADD R22, R30, R22 ;  /* 0x000000161e167221 */ /* 0x000fe20000000000 */
[----:B------:R-:W-:Y:S01]  /*0a90*/  FADD R23, R31, R23 ;  /* 0x000000171f177221 */ /* 0x000fe20000000000 */
[----:B------:R-:W-:Y:S04]  /*0aa0*/  LDS R30, [R41+0x1008] ;  /* 0x00100800291e7984 */ /* 0x000fe80000000800 */
[----:B------:R-:W-:Y:S04]  /*0ab0*/  LDS R31, [R41+0x1004] ;  /* 0x00100400291f7984 */ /* 0x000fe80000000800 */
[----:B------:R-:W-:Y:S01]  /*0ac0*/  LDS R29, [R41+0x100c] ;  /* 0x00100c00291d7984 */ /* 0x000fe20000000800 */
[----:B-----5:R-:W-:Y:S01]  /*0ad0*/  FADD R24, R32, R24 ;  /* 0x0000001820187221 */ /* 0x020fe20000000000 */
[----:B------:R-:W-:-:S02]  /*0ae0*/  FADD R25, R33, R25 ;  /* 0x0000001921197221 */ /* 0x000fc40000000000 */
[----:B------:R-:W-:Y:S04]  /*0af0*/  LDS R32, [R41+0x1000] ;  /* 0x0010000029207984 */ /* 0x000fe80000000800 */
[----:B------:R-:W-:Y:S04]  /*0b00*/  LDS R33, [R42+0xc] ;  /* 0x00000c002a217984 */ /* 0x000fe80000000800 */
[----:B------:R-:W-:Y:S04]  /*0b10*/  LDS R28, [R8+0x2000] ;  /* 0x00200000081c7984 */ /* 0x000fe80000000800 */
[----:B------:R1:W-:Y:S04]  /*0b20*/  LDS R17, [R8+0x200c] ;  /* 0x00200c0008117984 */ /* 0x0003e80000000800 */
[----:B------:R-:W-:Y:S01]  /*0b30*/  LDS R0, [R0+0x300c] ;  /* 0x00300c0000007984 */ /* 0x000fe20000000800 */
[----:B0-----:R-:W-:-:S04]  /*0b40*/  LOP3.LUT R45, R39, 0xff, RZ, 0xc0, !PT ;  /* 0x000000ff272d7812 */ /* 0x001fc800078ec0ff */
[----:B------:R-:W-:Y:S01]  /*0b50*/  LEA R45, R45, UR4, 0x3 ;  /* 0x000000042d2d7c11 */ /* 0x000fe2000f8e18ff */
[----:B------:R-:W-:Y:S01]  /*0b60*/  BAR.SYNC.DEFER_BLOCKING 0x0 ;  /* 0x0000000000007b1d */ /* 0x000fe20000010000 */
[----:B------:R-:W-:-:S04]  /*0b70*/  SHF.R.U32.HI R39, RZ, 0x2, R39 ;  /* 0x00000002ff277819 */ /* 0x000fc80000011627 */
[----:B------:R-:W-:-:S04]  /*0b80*/  SGXT.U32 R39, R39, 0x6 ;  /* 0x000000062727781a */ /* 0x000fc80000000000 */
[C---:B-1----:R-:W-:Y:S01]  /*0b90*/  LEA R8, R39.reuse, UR4, 0x3 ;  /* 0x0000000427087c11 */ /* 0x042fe2000f8e18ff */
[----:B------:R0:W-:Y:S01]  /*0ba0*/  STS [R45], R2 ;  /* 0x000000022d007388 */ /* 0x0001e20000000800 */
[----:B------:R-:W-:Y:S01]  /*0bb0*/  BAR.SYNC.DEFER_BLOCKING 0x0 ;  /* 0x0000000000007b1d */ /* 0x000fe20000010000 */
[----:B------:R-:W-:Y:S01]  /*0bc0*/  FADD R26, R34, R26 ;  /* 0x0000001a221a7221 */ /* 0x000fe20000000000 */
[----:B------:R-:W-:Y:S02]  /*0bd0*/  LOP3.LUT R34, R40, 0x80, RZ, 0xfc, !PT ;  /* 0x0000008028227812 */ /* 0x000fe400078efcff */
[----:B------:R-:W-:Y:S02]  /*0be0*/  LOP3.LUT R42, R39, 0x40, RZ, 0xfc, !PT ;  /* 0x00000040272a7812 */ /* 0x000fe400078efcff */
[----:B------:R-:W-:Y:S02]  /*0bf0*/  LEA R41, R34, UR4, 0x3 ;  /* 0x0000000422297c11 */ /* 0x000fe4000f8e18ff */
[----:B------:R-:W-:Y:S01]  /*0c00*/  LEA R42, R42, UR4, 0x3 ;  /* 0x000000042a2a7c11 */ /* 0x000fe2000f8e18ff */
[----:B------:R-:W1:Y:S01]  /*0c10*/  LDS R8, [R8] ;  /* 0x0000000008087984 */ /* 0x000e620000000800 */
[----:B------:R-:W-:-:S03]  /*0c20*/  LOP3.LUT R40, R40, 0xc0, RZ, 0xfc, !PT ;  /* 0x000000c028287812 */ /* 0x000fc600078efcff */
[----:B------:R-:W2:Y:S01]  /*0c30*/  LDS R41, [R41] ;  /* 0x0000000029297984 */ /* 0x000ea20000000800 */
[----:B0-----:R-:W-:-:S03]  /*0c40*/  LEA R2, R40, UR4, 0x3 ;  /* 0x0000000428027c11 */ /* 0x001fc6000f8e18ff */
[----:B------:R-:W0:Y:S04]  /*0c50*/  LDS R42, [R42] ;  /* 0x000000002a2a7984 */ /* 0x000e280000000800 */
[----:B------:R-:W3:Y:S01]  /*0c60*/  LDS R2, [R2] ;  /* 0x0000000002027984 */ /* 0x000ee20000000800 */
[----:B------:R-:W-:Y:S01]  /*0c70*/  FADD R27, R35, R27 ;  /* 0x0000001b231b7221 */ /* 0x000fe20000000000 */
[--C-:B-1----:R-:W-:Y:S01]  /*0c80*/  FADD R39, R44, R8.reuse ;  /* 0x000000082c277221 */ /* 0x102fe20000000000 */
[--C-:B------:R-:W-:Y:S01]  /*0c90*/  FADD R35, R43, R8.reuse ;  /* 0x000000082b237221 */ /* 0x100fe20000000000 */
[--C-:B------:R-:W-:Y:S01]  /*0ca0*/  FADD R34, R9, R8.reuse ;  /* 0x0000000809227221 */ /* 0x100fe20000000000 */
[----:B------:R-:W-:Y:S02]  /*0cb0*/  FADD R33, R33, R8 ;  /* 0x0000000821217221 */ /* 0x000fe40000000000 */
[----:B------:R-:W1:Y:S01]  /*0cc0*/  LDC.64 R8, c[0x0][0x230] ;  /* 0x00008c00ff087b82 */ /* 0x000e620000000a00 */
[--C-:B--2---:R-:W-:Y:S01]  /*0cd0*/  FADD R19, R19, R41.reuse ;  /* 0x0000002913137221 */ /* 0x104fe20000000000 */
[--C-:B------:R-:W-:Y:S01]  /*0ce0*/  FADD R18, R18, R41.reuse ;  /* 0x0000002912127221 */ /* 0x100fe20000000000 */
[--C-:B0-----:R-:W-:Y:S01]  /*0cf0*/  FADD R29, R29, R42.reuse ;  /* 0x0000002a1d1d7221 */ /* 0x101fe20000000000 */
[--C-:B------:R-:W-:Y:S01]  /*0d00*/  FADD R28, R28, R41.reuse ;  /* 0x000000291c1c7221 */ /* 0x100fe20000000000 */
[--C-:B------:R-:W-:Y:S01]  /*0d10*/  FADD R32, R32, R42.reuse ;  /* 0x0000002a20207221 */ /* 0x100fe20000000000 */
[--C-:B------:R-:W-:Y:S01]  /*0d20*/  FADD R31, R31, R42.reuse ;  /* 0x0000002a1f1f7221 */ /* 0x100fe20000000000 */
[----:B------:R-:W-:Y:S01]  /*0d30*/  FADD R30, R30, R42 ;  /* 0x0000002a1e1e7221 */ /* 0x000fe20000000000 */
        /* <DEDUP_REMOVED lines=13> */
[----:B-1----:R-:W-:-:S04]  /*0e10*/  IMAD.WIDE R18, R3, 0x4, R8 ;  /* 0x0000000403127825 */ /* 0x002fc800078e0208 */
[----:B---3--:R-:W-:Y:S01]  /*0e20*/  FADD R3, R16, R2 ;  /* 0x0000000210037221 */ /* 0x008fe20000000000 */
[----:B------:R-:W-:-:S04]  /*0e30*/  IMAD.WIDE R28, R36, 0x4, R8 ;  /* 0x00000004241c7825 */ /* 0x000fc800078e0208 */
[----:B------:R-:W-:Y:S01]  /*0e40*/  FADD R16, R11, R2 ;  /* 0x000000020b107221 */ /* 0x000fe20000000000 */
[----:B------:R-:W-:Y:S01]  /*0e50*/  IMAD.WIDE R30, R37, 0x4, R8 ;  /* 0x00000004251e7825 */ /* 0x000fe200078e0208 */
[----:B------:R0:W-:Y:S03]  /*0e60*/  @!P0 STG.E.128 desc[UR6][R18.64], R4 ;  /* 0x0000000412008986 */ /* 0x0001e6000c101d06 */
[--C-:B------:R-:W-:Y:S01]  /*0e70*/  FADD R11, R10, R2.reuse ;  /* 0x000000020a0b7221 */ /* 0x100fe20000000000 */
[----:B------:R-:W-:Y:S01]  /*0e80*/  FADD R0, R0, R2 ;  /* 0x0000000200007221 */ /* 0x000fe20000000000 */
[----:B------:R0:W-:Y:S01]  /*0e90*/  @!P0 STG.E.128 desc[UR6][R28.64], R12 ;  /* 0x0000000c1c008986 */ /* 0x0001e2000c101d06 */
[----:B------:R-:W-:-:S03]  /*0ea0*/  IMAD.WIDE R8, R38, 0x4, R8 ;  /* 0x0000000426087825 */ /* 0x000fc600078e0208 */
[----:B------:R0:W-:Y:S01]  /*0eb0*/  @!P0 STG.E.128 desc[UR6][R30.64], R20 ;  /* 0x000000141e008986 */ /* 0x0001e2000c101d06 */
[----:B------:R-:W-:Y:S01]  /*0ec0*/  FADD R24, R24, R3 ;  /* 0x0000000318187221 */ /* 0x000fe20000000000 */
[----:B------:R-:W-:Y:S01]  /*0ed0*/  FADD R25, R25, R16 ;  /* 0x0000001019197221 */ /* 0x000fe20000000000 */
[----:B------:R-:W-:Y:S01]  /*0ee0*/  FADD R26, R26, R11 ;  /* 0x0000000b1a1a7221 */ /* 0x000fe20000000000 */
[----:B------:R-:W-:Y:S01]  /*0ef0*/  FADD R27, R27, R0 ;  /* 0x000000001b1b7221 */ /* 0x000fe20000000000 */
[----:B0-----:R-:W-:Y:S06]  /*0f00*/  @P0 EXIT ;  /* 0x000000000000094d */ /* 0x001fec0003800000 */
[----:B------:R-:W-:Y:S01]  /*0f10*/  STG.E.128 desc[UR6][R8.64], R24 ;  /* 0x0000001808007986 */ /* 0x000fe2000c101d06 */
[----:B------:R-:W-:Y:S05]  /*0f20*/  EXIT ;  /* 0x000000000000794d */ /* 0x000fea0003800000 */
.L_x_0:
[----:B------:R-:W-:-:S00]  /*0f30*/  BRA `(.L_x_0) ;  /* 0xfffffffc00fc7947 */ /* 0x000fc0000383ffff */
[----:B------:R-:W-:-:S00]  /*0f40*/  NOP ;  /* 0x0000000000007918 */ /* 0x000fc00000000000 */
        /* <DEDUP_REMOVED lines=11> */
.L_x_1:


//--------------------- .nv.shared.triton_poi_fused_add_42 --------------------------
	.section	.nv.shared.triton_poi_fused_add_42,"aw",@nobits
	.sectionflags	@""
	.align	16
	.zero		1024


//--------------------- .nv.constant0.triton_poi_fused_add_42 --------------------------
	.section	.nv.constant0.triton_poi_fused_add_42,"a",@progbits
	.sectionflags	@""
	.align	4
.nv.constant0.triton_poi_fused_add_42:
	.zero		576
